//
// Generated by NVIDIA NVVM Compiler
//
// Compiler Build ID: CL-36424714
// Cuda compilation tools, release 13.0, V13.0.88
// Based on NVVM 20.0.0
//

.version 9.0
.target sm_100
.address_size 64

	// .globl	binary_sub_forward

.visible .entry binary_sub_forward(
	.param .align 1 .b8 binary_sub_forward_param_0[1],
	.param .u64 binary_sub_forward_param_1,
	.param .u64 .ptr .align 1 binary_sub_forward_param_2,
	.param .u64 .ptr .align 1 binary_sub_forward_param_3,
	.param .u64 .ptr .align 1 binary_sub_forward_param_4
)
{
	.reg .pred 	%p<2>;
	.reg .b32 	%r<5>;
	.reg .b32 	%f<4>;
	.reg .b64 	%rd<13>;

	ld.param.u64 	%rd5, [binary_sub_forward_param_1];
	ld.param.u64 	%rd2, [binary_sub_forward_param_2];
	ld.param.u64 	%rd3, [binary_sub_forward_param_3];
	ld.param.u64 	%rd4, [binary_sub_forward_param_4];
	mov.u32 	%r1, %ctaid.x;
	mov.u32 	%r2, %ntid.x;
	mov.u32 	%r3, %tid.x;
	mad.lo.s32 	%r4, %r1, %r2, %r3;
	cvt.u64.u32 	%rd1, %r4;
	setp.le.u64 	%p1, %rd5, %rd1;
	@%p1 bra 	$L__BB0_2;
	cvta.to.global.u64 	%rd6, %rd2;
	cvta.to.global.u64 	%rd7, %rd3;
	cvta.to.global.u64 	%rd8, %rd4;
	shl.b64 	%rd9, %rd1, 2;
	add.s64 	%rd10, %rd6, %rd9;
	ld.global.f32 	%f1, [%rd10];
	add.s64 	%rd11, %rd7, %rd9;
	ld.global.f32 	%f2, [%rd11];
	sub.f32 	%f3, %f1, %f2;
	add.s64 	%rd12, %rd8, %rd9;
	st.global.f32 	[%rd12], %f3;
$L__BB0_2:
	ret;

}
	// .globl	binary_sub_backward
.visible .entry binary_sub_backward(
	.param .align 1 .b8 binary_sub_backward_param_0[1],
	.param .u64 binary_sub_backward_param_1,
	.param .u64 .ptr .align 1 binary_sub_backward_param_2,
	.param .u64 .ptr .align 1 binary_sub_backward_param_3,
	.param .u64 .ptr .align 1 binary_sub_backward_param_4,
	.param .u64 .ptr .align 1 binary_sub_backward_param_5,
	.param .u64 .ptr .align 1 binary_sub_backward_param_6
)
{
	.reg .pred 	%p<2>;
	.reg .b32 	%r<5>;
	.reg .b32 	%f<6>;
	.reg .b64 	%rd<13>;

	ld.param.u64 	%rd5, [binary_sub_backward_param_1];
	ld.param.u64 	%rd2, [binary_sub_backward_param_3];
	ld.param.u64 	%rd3, [binary_sub_backward_param_5];
	ld.param.u64 	%rd4, [binary_sub_backward_param_6];
	mov.u32 	%r1, %ctaid.x;
	mov.u32 	%r2, %ntid.x;
	mov.u32 	%r3, %tid.x;
	mad.lo.s32 	%r4, %r1, %r2, %r3;
	cvt.u64.u32 	%rd1, %r4;
	setp.le.u64 	%p1, %rd5, %rd1;
	@%p1 bra 	$L__BB1_2;
	cvta.to.global.u64 	%rd6, %rd4;
	cvta.to.global.u64 	%rd7, %rd2;
	cvta.to.global.u64 	%rd8, %rd3;
	shl.b64 	%rd9, %rd1, 2;
	add.s64 	%rd10, %rd6, %rd9;
	ld.global.f32 	%f1, [%rd10];
	add.s64 	%rd11, %rd7, %rd9;
	ld.global.f32 	%f2, [%rd11];
	add.f32 	%f3, %f1, %f2;
	st.global.f32 	[%rd11], %f3;
	add.s64 	%rd12, %rd8, %rd9;
	ld.global.f32 	%f4, [%rd12];
	sub.f32 	%f5, %f4, %f1;
	st.global.f32 	[%rd12], %f5;
$L__BB1_2:
	ret;

}


// ===== COMPILED SASS (sm_100) =====

	.target	sm_100

	.elftype	@"ET_EXEC"


//--------------------- .note.nv.tkinfo           --------------------------
	.section	.note.nv.tkinfo,"",@"SHT_NOTE"
	.sectionflags	@"SHF_NOTE_NV_TKINFO"
	.tkinfo
        /*0018*/ 	.word	0x00000002
        /*0030*/ 	.string	""
        /*0030*/ 	.string	"ptxas"
        /*0030*/ 	.string	"Cuda compilation tools, release 13.0, V13.0.88"
        /*0030*/ 	.string	"Build cuda_13.0.r13.0/compiler.36424714_0"
        /*0030*/ 	.string	"-arch sm_100 -m 64 "



//--------------------- .note.nv.cuinfo           --------------------------
	.section	.note.nv.cuinfo,"",@"SHT_NOTE"
	.sectionflags	@"SHF_NOTE_NV_CUINFO"
        /*0018*/ 	.short	0x0002
        /*001a*/ 	.short	0x0064
        /*001c*/ 	.short	0x0082
	.zero		2


//--------------------- .nv.info                  --------------------------
	.section	.nv.info,"",@"SHT_CUDA_INFO"
	.align	4


	//----- nvinfo : EIATTR_REGCOUNT
	.align		4
        /*0000*/ 	.byte	0x04, 0x2f
        /*0002*/ 	.short	(.L_1 - .L_0)
	.align		4
.L_0:
        /*0004*/ 	.word	index@(binary_sub_forward)
        /*0008*/ 	.word	0x0000000c


	//----- nvinfo : EIATTR_FRAME_SIZE
	.align		4
.L_1:
        /*000c*/ 	.byte	0x04, 0x11
        /*000e*/ 	.short	(.L_3 - .L_2)
	.align		4
.L_2:
        /*0010*/ 	.word	index@(binary_sub_forward)
        /*0014*/ 	.word	0x00000000


	//----- nvinfo : EIATTR_REGCOUNT
	.align		4
.L_3:
        /*0018*/ 	.byte	0x04, 0x2f
        /*001a*/ 	.short	(.L_5 - .L_4)
	.align		4
.L_4:
        /*001c*/ 	.word	index@(binary_sub_backward)
        /*0020*/ 	.word	0x0000000e


	//----- nvinfo : EIATTR_FRAME_SIZE
	.align		4
.L_5:
        /*0024*/ 	.byte	0x04, 0x11
        /*0026*/ 	.short	(.L_7 - .L_6)
	.align		4
.L_6:
        /*0028*/ 	.word	index@(binary_sub_backward)
        /*002c*/ 	.word	0x00000000


	//----- nvinfo : EIATTR_MIN_STACK_SIZE
	.align		4
.L_7:
        /*0030*/ 	.byte	0x04, 0x12
        /*0032*/ 	.short	(.L_9 - .L_8)
	.align		4
.L_8:
        /*0034*/ 	.word	index@(binary_sub_backward)
        /*0038*/ 	.word	0x00000000


	//----- nvinfo : EIATTR_MIN_STACK_SIZE
	.align		4
.L_9:
        /*003c*/ 	.byte	0x04, 0x12
        /*003e*/ 	.short	(.L_11 - .L_10)
	.align		4
.L_10:
        /*0040*/ 	.word	index@(binary_sub_forward)
        /*0044*/ 	.word	0x00000000
.L_11:


//--------------------- .nv.compat                --------------------------
	.section	.nv.compat,"",@"SHT_CUDA_COMPAT_INFO"
	.align	4
        /*0000*/ 	.byte	0x02, 0x09, 0x00, 0x00, 0x02, 0x02, 0x01, 0x00, 0x02, 0x05, 0x05, 0x00, 0x03, 0x07, 0x01, 0x01
        /*0010*/ 	.byte	0x02, 0x03, 0x00, 0x00, 0x02, 0x06, 0x01, 0x00, 0x04, 0x0b, 0x08, 0x00, 0x09, 0x00, 0x00, 0x00
        /*0020*/ 	.byte	0x00, 0x00, 0x00, 0x00


//--------------------- .nv.info.binary_sub_backward --------------------------
	.section	.nv.info.binary_sub_backward,"",@"SHT_CUDA_INFO"
	.sectionflags	@""
	.align	4


	//----- nvinfo : EIATTR_CUDA_API_VERSION
	.align		4
        /*0000*/ 	.byte	0x04, 0x37
        /*0002*/ 	.short	(.L_13 - .L_12)
.L_12:
        /*0004*/ 	.word	0x00000082


	//----- nvinfo : EIATTR_KPARAM_INFO
	.align		4
.L_13:
        /*0008*/ 	.byte	0x04, 0x17
        /*000a*/ 	.short	(.L_15 - .L_14)
.L_14:
        /*000c*/ 	.word	0x00000000
        /*0010*/ 	.short	0x0006
        /*0012*/ 	.short	0x0030
        /*0014*/ 	.byte	0x00, 0xf5, 0x21, 0x00


	//----- nvinfo : EIATTR_KPARAM_INFO
	.align		4
.L_15:
        /*0018*/ 	.byte	0x04, 0x17
        /*001a*/ 	.short	(.L_17 - .L_16)
.L_16:
        /*001c*/ 	.word	0x00000000
        /*0020*/ 	.short	0x0005
        /*0022*/ 	.short	0x0028
        /*0024*/ 	.byte	0x00, 0xf5, 0x21, 0x00


	//----- nvinfo : EIATTR_KPARAM_INFO
	.align		4
.L_17:
        /*0028*/ 	.byte	0x04, 0x17
        /*002a*/ 	.short	(.L_19 - .L_18)
.L_18:
        /*002c*/ 	.word	0x00000000
        /*0030*/ 	.short	0x0004
        /*0032*/ 	.short	0x0020
        /*0034*/ 	.byte	0x00, 0xf5, 0x21, 0x00


	//----- nvinfo : EIATTR_KPARAM_INFO
	.align		4
.L_19:
        /*0038*/ 	.byte	0x04, 0x17
        /*003a*/ 	.short	(.L_21 - .L_20)
.L_20:
        /*003c*/ 	.word	0x00000000
        /*0040*/ 	.short	0x0003
        /*0042*/ 	.short	0x0018
        /*0044*/ 	.byte	0x00, 0xf5, 0x21, 0x00


	//----- nvinfo : EIATTR_KPARAM_INFO
	.align		4
.L_21:
        /*0048*/ 	.byte	0x04, 0x17
        /*004a*/ 	.short	(.L_23 - .L_22)
.L_22:
        /*004c*/ 	.word	0x00000000
        /*0050*/ 	.short	0x0002
        /*0052*/ 	.short	0x0010
        /*0054*/ 	.byte	0x00, 0xf5, 0x21, 0x00


	//----- nvinfo : EIATTR_KPARAM_INFO
	.align		4
.L_23:
        /*0058*/ 	.byte	0x04, 0x17
        /*005a*/ 	.short	(.L_25 - .L_24)
.L_24:
        /*005c*/ 	.word	0x00000000
        /*0060*/ 	.short	0x0001
        /*0062*/ 	.short	0x0008
        /*0064*/ 	.byte	0x00, 0xf0, 0x21, 0x00


	//----- nvinfo : EIATTR_KPARAM_INFO
	.align		4
.L_25:
        /*0068*/ 	.byte	0x04, 0x17
        /*006a*/ 	.short	(.L_27 - .L_26)
.L_26:
        /*006c*/ 	.word	0x00000000
        /*0070*/ 	.short	0x0000
        /*0072*/ 	.short	0x0000
        /*0074*/ 	.byte	0x00, 0xf0, 0x05, 0x00


	//----- nvinfo : EIATTR_SPARSE_MMA_MASK
	.align		4
.L_27:
        /*0078*/ 	.byte	0x03, 0x50
        /*007a*/ 	.short	0x0000


	//----- nvinfo : EIATTR_MAXREG_COUNT
	.align		4
        /*007c*/ 	.byte	0x03, 0x1b
        /*007e*/ 	.short	0x00ff


	//----- nvinfo : EIATTR_MERCURY_ISA_VERSION
	.align		4
        /*0080*/ 	.byte	0x03, 0x5f
        /*0082*/ 	.short	0x0101


	//----- nvinfo : EIATTR_VRC_CTA_INIT_COUNT
	.align		4
        /*0084*/ 	.byte	0x02, 0x4a
	.zero		1
	.zero		1


	//----- nvinfo : EIATTR_EXIT_INSTR_OFFSETS
	.align		4
        /*0088*/ 	.byte	0x04, 0x1c
        /*008a*/ 	.short	(.L_29 - .L_28)


	//   ....[0]....
.L_28:
        /*008c*/ 	.word	0x00000080


	//   ....[1]....
        /*0090*/ 	.word	0x000001c0


	//----- nvinfo : EIATTR_CBANK_PARAM_SIZE
	.align		4
.L_29:
        /*0094*/ 	.byte	0x03, 0x19
        /*0096*/ 	.short	0x0038


	//----- nvinfo : EIATTR_PARAM_CBANK
	.align		4
        /*0098*/ 	.byte	0x04, 0x0a
        /*009a*/ 	.short	(.L_31 - .L_30)
	.align		4
.L_30:
        /*009c*/ 	.word	index@(.nv.constant0.binary_sub_backward)
        /*00a0*/ 	.short	0x0380
        /*00a2*/ 	.short	0x0038


	//----- nvinfo : EIATTR_SW_WAR
	.align		4
.L_31:
        /*00a4*/ 	.byte	0x04, 0x36
        /*00a6*/ 	.short	(.L_33 - .L_32)
.L_32:
        /*00a8*/ 	.word	0x00000008
.L_33:


//--------------------- .nv.info.binary_sub_forward --------------------------
	.section	.nv.info.binary_sub_forward,"",@"SHT_CUDA_INFO"
	.sectionflags	@""
	.align	4


	//----- nvinfo : EIATTR_CUDA_API_VERSION
	.align		4
        /*0000*/ 	.byte	0x04, 0x37
        /*0002*/ 	.short	(.L_35 - .L_34)
.L_34:
        /*0004*/ 	.word	0x00000082


	//----- nvinfo : EIATTR_KPARAM_INFO
	.align		4
.L_35:
        /*0008*/ 	.byte	0x04, 0x17
        /*000a*/ 	.short	(.L_37 - .L_36)
.L_36:
        /*000c*/ 	.word	0x00000000
        /*0010*/ 	.short	0x0004
        /*0012*/ 	.short	0x0020
        /*0014*/ 	.byte	0x00, 0xf5, 0x21, 0x00


	//----- nvinfo : EIATTR_KPARAM_INFO
	.align		4
.L_37:
        /*0018*/ 	.byte	0x04, 0x17
        /*001a*/ 	.short	(.L_39 - .L_38)
.L_38:
        /*001c*/ 	.word	0x00000000
        /*0020*/ 	.short	0x0003
        /*0022*/ 	.short	0x0018
        /*0024*/ 	.byte	0x00, 0xf5, 0x21, 0x00


	//----- nvinfo : EIATTR_KPARAM_INFO
	.align		4
.L_39:
        /*0028*/ 	.byte	0x04, 0x17
        /*002a*/ 	.short	(.L_41 - .L_40)
.L_40:
        /*002c*/ 	.word	0x00000000
        /*0030*/ 	.short	0x0002
        /*0032*/ 	.short	0x0010
        /*0034*/ 	.byte	0x00, 0xf5, 0x21, 0x00


	//----- nvinfo : EIATTR_KPARAM_INFO
	.align		4
.L_41:
        /*0038*/ 	.byte	0x04, 0x17
        /*003a*/ 	.short	(.L_43 - .L_42)
.L_42:
        /*003c*/ 	.word	0x00000000
        /*0040*/ 	.short	0x0001
        /*0042*/ 	.short	0x0008
        /*0044*/ 	.byte	0x00, 0xf0, 0x21, 0x00


	//----- nvinfo : EIATTR_KPARAM_INFO
	.align		4
.L_43:
        /*0048*/ 	.byte	0x04, 0x17
        /*004a*/ 	.short	(.L_45 - .L_44)
.L_44:
        /*004c*/ 	.word	0x00000000
        /*0050*/ 	.short	0x0000
        /*0052*/ 	.short	0x0000
        /*0054*/ 	.byte	0x00, 0xf0, 0x05, 0x00


	//----- nvinfo : EIATTR_SPARSE_MMA_MASK
	.align		4
.L_45:
        /*0058*/ 	.byte	0x03, 0x50
        /*005a*/ 	.short	0x0000


	//----- nvinfo : EIATTR_MAXREG_COUNT
	.align		4
        /*005c*/ 	.byte	0x03, 0x1b
        /*005e*/ 	.short	0x00ff


	//----- nvinfo : EIATTR_MERCURY_ISA_VERSION
	.align		4
        /*0060*/ 	.byte	0x03, 0x5f
        /*0062*/ 	.short	0x0101


	//----- nvinfo : EIATTR_VRC_CTA_INIT_COUNT
	.align		4
        /*0064*/ 	.byte	0x02, 0x4a
	.zero		1
	.zero		1


	//----- nvinfo : EIATTR_EXIT_INSTR_OFFSETS
	.align		4
        /*0068*/ 	.byte	0x04, 0x1c
        /*006a*/ 	.short	(.L_47 - .L_46)


	//   ....[0]....
.L_46:
        /*006c*/ 	.word	0x00000080


	//   ....[1]....
        /*0070*/ 	.word	0x00000180


	//----- nvinfo : EIATTR_CBANK_PARAM_SIZE
	.align		4
.L_47:
        /*0074*/ 	.byte	0x03, 0x19
        /*0076*/ 	.short	0x0028


	//----- nvinfo : EIATTR_PARAM_CBANK
	.align		4
        /*0078*/ 	.byte	0x04, 0x0a
        /*007a*/ 	.short	(.L_49 - .L_48)
	.align		4
.L_48:
        /*007c*/ 	.word	index@(.nv.constant0.binary_sub_forward)
        /*0080*/ 	.short	0x0380
        /*0082*/ 	.short	0x0028


	//----- nvinfo : EIATTR_SW_WAR
	.align		4
.L_49:
        /*0084*/ 	.byte	0x04, 0x36
        /*0086*/ 	.short	(.L_51 - .L_50)
.L_50:
        /*0088*/ 	.word	0x00000008
.L_51:


//--------------------- .nv.callgraph             --------------------------
	.section	.nv.callgraph,"",@"SHT_CUDA_CALLGRAPH"
	.align	4
	.sectionentsize	8
	.align		4
        /*0000*/ 	.word	0x00000000
	.align		4
        /*0004*/ 	.word	0xffffffff
	.align		4
        /*0008*/ 	.word	0x00000000
	.align		4
        /*000c*/ 	.word	0xfffffffe
	.align		4
        /*0010*/ 	.word	0x00000000
	.align		4
        /*0014*/ 	.word	0xfffffffd
	.align		4
        /*0018*/ 	.word	0x00000000
	.align		4
        /*001c*/ 	.word	0xfffffffc


//--------------------- .text.binary_sub_backward --------------------------
	.section	.text.binary_sub_backward,"ax",@progbits
	.align	128
        .global         binary_sub_backward
        .type           binary_sub_backward,@function
        .size           binary_sub_backward,(.L_x_2 - binary_sub_backward)
        .other          binary_sub_backward,@"STO_CUDA_ENTRY STV_DEFAULT"
binary_sub_backward:
.text.binary_sub_backward:
[----:B------:R-:W-:Y:S01]  /*0000*/  LDC R1, c[0x0][0x37c] ;  /* 0x0000df00ff017b82 */ /* 0x000fe20000000800 */
[----:B------:R-:W0:Y:S07]  /*0010*/  S2R R3, SR_TID.X ;  /* 0x0000000000037919 */ /* 0x000e2e0000002100 */
[----:B------:R-:W0:Y:S01]  /*0020*/  S2UR UR4, SR_CTAID.X ;  /* 0x00000000000479c3 */ /* 0x000e220000002500 */
[----:B------:R-:W1:Y:S07]  /*0030*/  LDCU.64 UR6, c[0x0][0x388] ;  /* 0x00007100ff0677ac */ /* 0x000e6e0008000a00 */
[----:B------:R-:W0:Y:S02]  /*0040*/  LDC R0, c[0x0][0x360] ;  /* 0x0000d800ff007b82 */ /* 0x000e240000000800 */
[----:B0-----:R-:W-:-:S05]  /*0050*/  IMAD R0, R0, UR4, R3 ;  /* 0x0000000400007c24 */ /* 0x001fca000f8e0203 */
[----:B-1----:R-:W-:-:S04]  /*0060*/  ISETP.GE.U32.AND P0, PT, R0, UR6, PT ;  /* 0x0000000600007c0c */ /* 0x002fc8000bf06070 */
[----:B------:R-:W-:-:S13]  /*0070*/  ISETP.GE.U32.AND.EX P0, PT, RZ, UR7, PT, P0 ;  /* 0x00000007ff007c0c */ /* 0x000fda000bf06100 */
[----:B------:R-:W-:Y:S05]  /*0080*/  @P0 EXIT ;  /* 0x000000000000094d */ /* 0x000fea0003800000 */
[----:B------:R-:W0:Y:S01]  /*0090*/  LDCU.64 UR6, c[0x0][0x3b0] ;  /* 0x00007600ff0677ac */ /* 0x000e220008000a00 */
[----:B------:R-:W-:Y:S01]  /*00a0*/  IMAD.SHL.U32 R4, R0, 0x4, RZ ;  /* 0x0000000400047824 */ /* 0x000fe200078e00ff */
[----:B------:R-:W-:Y:S01]  /*00b0*/  SHF.R.U32.HI R0, RZ, 0x1e, R0 ;  /* 0x0000001eff007819 */ /* 0x000fe20000011600 */
[----:B------:R-:W1:Y:S01]  /*00c0*/  LDCU.64 UR8, c[0x0][0x398] ;  /* 0x00007300ff0877ac */ /* 0x000e620008000a00 */
[----:B------:R-:W2:Y:S02]  /*00d0*/  LDCU.64 UR4, c[0x0][0x358] ;  /* 0x00006b00ff0477ac */ /* 0x000ea40008000a00 */
[C---:B0-----:R-:W-:Y:S02]  /*00e0*/  IADD3 R6, P0, PT, R4.reuse, UR6, RZ ;  /* 0x0000000604067c10 */ /* 0x041fe4000ff1e0ff */
[----:B-1----:R-:W-:Y:S02]  /*00f0*/  IADD3 R2, P1, PT, R4, UR8, RZ ;  /* 0x0000000804027c10 */ /* 0x002fe4000ff3e0ff */
[C---:B------:R-:W-:Y:S01]  /*0100*/  IADD3.X R7, PT, PT, R0.reuse, UR7, RZ, P0, !PT ;  /* 0x0000000700077c10 */ /* 0x040fe200087fe4ff */
[----:B------:R-:W0:Y:S01]  /*0110*/  LDCU.64 UR6, c[0x0][0x3a8] ;  /* 0x00007500ff0677ac */ /* 0x000e220008000a00 */
[----:B------:R-:W-:-:S03]  /*0120*/  IADD3.X R3, PT, PT, R0, UR9, RZ, P1, !PT ;  /* 0x0000000900037c10 */ /* 0x000fc60008ffe4ff */
[----:B--2---:R-:W2:Y:S04]  /*0130*/  LDG.E R6, desc[UR4][R6.64] ;  /* 0x0000000406067981 */ /* 0x004ea8000c1e1900 */
[----:B------:R-:W2:Y:S01]  /*0140*/  LDG.E R9, desc[UR4][R2.64] ;  /* 0x0000000402097981 */ /* 0x000ea2000c1e1900 */
[----:B0-----:R-:W-:-:S04]  /*0150*/  IADD3 R4, P0, PT, R4, UR6, RZ ;  /* 0x0000000604047c10 */ /* 0x001fc8000ff1e0ff */
[----:B------:R-:W-:Y:S01]  /*0160*/  IADD3.X R5, PT, PT, R0, UR7, RZ, P0, !PT ;  /* 0x0000000700057c10 */ /* 0x000fe200087fe4ff */
[----:B--2---:R-:W-:-:S05]  /*0170*/  FADD R9, R6, R9 ;  /* 0x0000000906097221 */ /* 0x004fca0000000000 */
[----:B------:R-:W-:Y:S04]  /*0180*/  STG.E desc[UR4][R2.64], R9 ;  /* 0x0000000902007986 */ /* 0x000fe8000c101904 */
[----:B------:R-:W2:Y:S02]  /*0190*/  LDG.E R11, desc[UR4][R4.64] ;  /* 0x00000004040b7981 */ /* 0x000ea4000c1e1900 */
[----:B--2---:R-:W-:-:S05]  /*01a0*/  FADD R11, -R6, R11 ;  /* 0x0000000b060b7221 */ /* 0x004fca0000000100 */
[----:B------:R-:W-:Y:S01]  /*01b0*/  STG.E desc[UR4][R4.64], R11 ;  /* 0x0000000b04007986 */ /* 0x000fe2000c101904 */
[----:B------:R-:W-:Y:S05]  /*01c0*/  EXIT ;  /* 0x000000000000794d */ /* 0x000fea0003800000 */
.L_x_0:
[----:B------:R-:W-:-:S00]  /*01d0*/  BRA `(.L_x_0) ;  /* 0xfffffffc00fc7947 */ /* 0x000fc0000383ffff */
[----:B------:R-:W-:-:S00]  /*01e0*/  NOP ;  /* 0x0000000000007918 */ /* 0x000fc00000000000 */
        /* <DEDUP_REMOVED lines=9> */
.L_x_2:


//--------------------- .text.binary_sub_forward  --------------------------
	.section	.text.binary_sub_forward,"ax",@progbits
	.align	128
        .global         binary_sub_forward
        .type           binary_sub_forward,@function
        .size           binary_sub_forward,(.L_x_3 - binary_sub_forward)
        .other          binary_sub_forward,@"STO_CUDA_ENTRY STV_DEFAULT"
binary_sub_forward:
.text.binary_sub_forward:
        /* <DEDUP_REMOVED lines=9> */
[----:B------:R-:W0:Y:S01]  /*0090*/  LDCU.128 UR8, c[0x0][0x390] ;  /* 0x00007200ff0877ac */ /* 0x000e220008000c00 */
[----:B------:R-:W-:Y:S01]  /*00a0*/  IMAD.SHL.U32 R6, R0, 0x4, RZ ;  /* 0x0000000400067824 */ /* 0x000fe200078e00ff */
[----:B------:R-:W-:Y:S01]  /*00b0*/  SHF.R.U32.HI R0, RZ, 0x1e, R0 ;  /* 0x0000001eff007819 */ /* 0x000fe20000011600 */
[----:B------:R-:W1:Y:S01]  /*00c0*/  LDCU.64 UR4, c[0x0][0x358] ;  /* 0x00006b00ff0477ac */ /* 0x000e620008000a00 */
[----:B------:R-:W2:Y:S02]  /*00d0*/  LDCU.64 UR6, c[0x0][0x3a0] ;  /* 0x00007400ff0677ac */ /* 0x000ea40008000a00 */
[C---:B0-----:R-:W-:Y:S02]  /*00e0*/  IADD3 R4, P1, PT, R6.reuse, UR10, RZ ;  /* 0x0000000a06047c10 */ /* 0x041fe4000ff3e0ff */
[----:B------:R-:W-:Y:S02]  /*00f0*/  IADD3 R2, P0, PT, R6, UR8, RZ ;  /* 0x0000000806027c10 */ /* 0x000fe4000ff1e0ff */
[----:B------:R-:W-:-:S02]  /*0100*/  IADD3.X R5, PT, PT, R0, UR11, RZ, P1, !PT ;  /* 0x0000000b00057c10 */ /* 0x000fc40008ffe4ff */
[----:B------:R-:W-:-:S04]  /*0110*/  IADD3.X R3, PT, PT, R0, UR9, RZ, P0, !PT ;  /* 0x0000000900037c10 */ /* 0x000fc800087fe4ff */
[----:B-1----:R-:W3:Y:S04]  /*0120*/  LDG.E R5, desc[UR4][R4.64] ;  /* 0x0000000404057981 */ /* 0x002ee8000c1e1900 */
[----:B------:R-:W3:Y:S01]  /*0130*/  LDG.E R2, desc[UR4][R2.64] ;  /* 0x0000000402027981 */ /* 0x000ee2000c1e1900 */
[----:B--2---:R-:W-:-:S04]  /*0140*/  IADD3 R6, P0, PT, R6, UR6, RZ ;  /* 0x0000000606067c10 */ /* 0x004fc8000ff1e0ff */
[----:B------:R-:W-:Y:S01]  /*0150*/  IADD3.X R7, PT, PT, R0, UR7, RZ, P0, !PT ;  /* 0x0000000700077c10 */ /* 0x000fe200087fe4ff */
[----:B---3--:R-:W-:-:S05]  /*0160*/  FADD R9, R2, -R5 ;  /* 0x8000000502097221 */ /* 0x008fca0000000000 */
[----:B------:R-:W-:Y:S01]  /*0170*/  STG.E desc[UR4][R6.64], R9 ;  /* 0x0000000906007986 */ /* 0x000fe2000c101904 */
[----:B------:R-:W-:Y:S05]  /*0180*/  EXIT ;  /* 0x000000000000794d */ /* 0x000fea0003800000 */
.L_x_1:
        /* <DEDUP_REMOVED lines=15> */
.L_x_3:


//--------------------- .nv.shared.reserved.0     --------------------------
	.section	.nv.shared.reserved.0,"aw",@nobits
	.weak		__nv_reservedSMEM_offset_0_alias
	.size		__nv_reservedSMEM_offset_0_alias, 0, 64
	.other		__nv_reservedSMEM_offset_0_alias,@"STO_CUDA_RESERVED_SHARED STV_DEFAULT"
__nv_reservedSMEM_offset_0_alias:
	.zero		0
	.zero		64


//--------------------- .nv.constant0.binary_sub_backward --------------------------
	.section	.nv.constant0.binary_sub_backward,"a",@progbits
	.sectionflags	@""
	.align	4
.nv.constant0.binary_sub_backward:
	.zero		952


//--------------------- .nv.constant0.binary_sub_forward --------------------------
	.section	.nv.constant0.binary_sub_forward,"a",@progbits
	.sectionflags	@""
	.align	4
.nv.constant0.binary_sub_forward:
	.zero		936


//--------------------- SYMBOLS --------------------------

	.type		.nv.reservedSmem.offset0,@object
	.size		.nv.reservedSmem.offset0,0x4
